//
// Generated by NVIDIA NVVM Compiler
//
// Compiler Build ID: CL-36424714
// Cuda compilation tools, release 13.0, V13.0.88
// Based on NVVM 20.0.0
//

.version 9.0
.target sm_100
.address_size 64

	// .globl	_Z15reduce_warpsemeIfLi256EEvPT_S1_i
// _ZZ15reduce_warpsemeIfLi256EEvPT_S1_iE4smem has been demoted
// _ZZ15reduce_warpsemeIdLi256EEvPT_S1_iE4smem has been demoted
// _ZZ15reduce_warpsemeIiLi256EEvPT_S1_iE4smem has been demoted

.visible .entry _Z15reduce_warpsemeIfLi256EEvPT_S1_i(
	.param .u64 .ptr .align 1 _Z15reduce_warpsemeIfLi256EEvPT_S1_i_param_0,
	.param .u64 .ptr .align 1 _Z15reduce_warpsemeIfLi256EEvPT_S1_i_param_1,
	.param .u32 _Z15reduce_warpsemeIfLi256EEvPT_S1_i_param_2
)
{
	.reg .pred 	%p<7>;
	.reg .b32 	%r<10>;
	.reg .b32 	%f<28>;
	.reg .b64 	%rd<11>;
	// demoted variable
	.shared .align 4 .b8 _ZZ15reduce_warpsemeIfLi256EEvPT_S1_iE4smem[1024];
	ld.param.u64 	%rd3, [_Z15reduce_warpsemeIfLi256EEvPT_S1_i_param_0];
	ld.param.u64 	%rd2, [_Z15reduce_warpsemeIfLi256EEvPT_S1_i_param_1];
	ld.param.u32 	%r5, [_Z15reduce_warpsemeIfLi256EEvPT_S1_i_param_2];
	cvta.to.global.u64 	%rd1, %rd3;
	mov.u32 	%r1, %tid.x;
	mov.u32 	%r2, %ctaid.x;
	shl.b32 	%r6, %r2, 9;
	add.s32 	%r3, %r6, %r1;
	add.s32 	%r7, %r3, 256;
	setp.ge.s32 	%p1, %r7, %r5;
	shl.b32 	%r8, %r1, 2;
	mov.u32 	%r9, _ZZ15reduce_warpsemeIfLi256EEvPT_S1_iE4smem;
	add.s32 	%r4, %r9, %r8;
	@%p1 bra 	$L__BB0_2;
	mul.wide.s32 	%rd6, %r3, 4;
	add.s64 	%rd7, %rd1, %rd6;
	ld.global.f32 	%f4, [%rd7];
	ld.global.f32 	%f5, [%rd7+1024];
	add.f32 	%f6, %f4, %f5;
	st.shared.f32 	[%r4], %f6;
	bra.uni 	$L__BB0_5;
$L__BB0_2:
	setp.ge.s32 	%p2, %r3, %r5;
	mov.f32 	%f27, 0f00000000;
	@%p2 bra 	$L__BB0_4;
	mul.wide.s32 	%rd4, %r3, 4;
	add.s64 	%rd5, %rd1, %rd4;
	ld.global.f32 	%f27, [%rd5];
$L__BB0_4:
	st.shared.f32 	[%r4], %f27;
$L__BB0_5:
	bar.sync 	0;
	setp.gt.u32 	%p3, %r1, 127;
	@%p3 bra 	$L__BB0_7;
	ld.shared.f32 	%f7, [%r4+512];
	ld.shared.f32 	%f8, [%r4];
	add.f32 	%f9, %f7, %f8;
	st.shared.f32 	[%r4], %f9;
$L__BB0_7:
	bar.sync 	0;
	setp.gt.u32 	%p4, %r1, 63;
	@%p4 bra 	$L__BB0_9;
	ld.shared.f32 	%f10, [%r4+256];
	ld.shared.f32 	%f11, [%r4];
	add.f32 	%f12, %f10, %f11;
	st.shared.f32 	[%r4], %f12;
$L__BB0_9:
	bar.sync 	0;
	setp.gt.u32 	%p5, %r1, 31;
	@%p5 bra 	$L__BB0_12;
	ld.volatile.shared.f32 	%f13, [%r4];
	ld.volatile.shared.f32 	%f14, [%r4+128];
	add.f32 	%f15, %f13, %f14;
	bar.warp.sync 	-1;
	st.volatile.shared.f32 	[%r4], %f15;
	bar.warp.sync 	-1;
	ld.volatile.shared.f32 	%f16, [%r4+64];
	add.f32 	%f17, %f15, %f16;
	bar.warp.sync 	-1;
	st.volatile.shared.f32 	[%r4], %f17;
	bar.warp.sync 	-1;
	ld.volatile.shared.f32 	%f18, [%r4+32];
	add.f32 	%f19, %f17, %f18;
	bar.warp.sync 	-1;
	st.volatile.shared.f32 	[%r4], %f19;
	bar.warp.sync 	-1;
	ld.volatile.shared.f32 	%f20, [%r4+16];
	add.f32 	%f21, %f19, %f20;
	bar.warp.sync 	-1;
	st.volatile.shared.f32 	[%r4], %f21;
	bar.warp.sync 	-1;
	ld.volatile.shared.f32 	%f22, [%r4+8];
	add.f32 	%f23, %f21, %f22;
	bar.warp.sync 	-1;
	st.volatile.shared.f32 	[%r4], %f23;
	bar.warp.sync 	-1;
	ld.volatile.shared.f32 	%f24, [%r4+4];
	add.f32 	%f25, %f23, %f24;
	bar.warp.sync 	-1;
	st.volatile.shared.f32 	[%r4], %f25;
	bar.warp.sync 	-1;
	setp.ne.s32 	%p6, %r1, 0;
	@%p6 bra 	$L__BB0_12;
	ld.shared.f32 	%f26, [_ZZ15reduce_warpsemeIfLi256EEvPT_S1_iE4smem];
	cvta.to.global.u64 	%rd8, %rd2;
	mul.wide.u32 	%rd9, %r2, 4;
	add.s64 	%rd10, %rd8, %rd9;
	st.global.f32 	[%rd10], %f26;
$L__BB0_12:
	ret;

}
	// .globl	_Z15reduce_warpsemeIdLi256EEvPT_S1_i
.visible .entry _Z15reduce_warpsemeIdLi256EEvPT_S1_i(
	.param .u64 .ptr .align 1 _Z15reduce_warpsemeIdLi256EEvPT_S1_i_param_0,
	.param .u64 .ptr .align 1 _Z15reduce_warpsemeIdLi256EEvPT_S1_i_param_1,
	.param .u32 _Z15reduce_warpsemeIdLi256EEvPT_S1_i_param_2
)
{
	.reg .pred 	%p<7>;
	.reg .b32 	%r<10>;
	.reg .b64 	%rd<11>;
	.reg .b64 	%fd<28>;
	// demoted variable
	.shared .align 8 .b8 _ZZ15reduce_warpsemeIdLi256EEvPT_S1_iE4smem[2048];
	ld.param.u64 	%rd3, [_Z15reduce_warpsemeIdLi256EEvPT_S1_i_param_0];
	ld.param.u64 	%rd2, [_Z15reduce_warpsemeIdLi256EEvPT_S1_i_param_1];
	ld.param.u32 	%r5, [_Z15reduce_warpsemeIdLi256EEvPT_S1_i_param_2];
	cvta.to.global.u64 	%rd1, %rd3;
	mov.u32 	%r1, %tid.x;
	mov.u32 	%r2, %ctaid.x;
	shl.b32 	%r6, %r2, 9;
	add.s32 	%r3, %r6, %r1;
	add.s32 	%r7, %r3, 256;
	setp.ge.s32 	%p1, %r7, %r5;
	shl.b32 	%r8, %r1, 3;
	mov.u32 	%r9, _ZZ15reduce_warpsemeIdLi256EEvPT_S1_iE4smem;
	add.s32 	%r4, %r9, %r8;
	@%p1 bra 	$L__BB1_2;
	mul.wide.s32 	%rd6, %r3, 8;
	add.s64 	%rd7, %rd1, %rd6;
	ld.global.f64 	%fd4, [%rd7];
	ld.global.f64 	%fd5, [%rd7+2048];
	add.f64 	%fd6, %fd4, %fd5;
	st.shared.f64 	[%r4], %fd6;
	bra.uni 	$L__BB1_5;
$L__BB1_2:
	setp.ge.s32 	%p2, %r3, %r5;
	mov.f64 	%fd27, 0d0000000000000000;
	@%p2 bra 	$L__BB1_4;
	mul.wide.s32 	%rd4, %r3, 8;
	add.s64 	%rd5, %rd1, %rd4;
	ld.global.f64 	%fd27, [%rd5];
$L__BB1_4:
	st.shared.f64 	[%r4], %fd27;
$L__BB1_5:
	bar.sync 	0;
	setp.gt.u32 	%p3, %r1, 127;
	@%p3 bra 	$L__BB1_7;
	ld.shared.f64 	%fd7, [%r4+1024];
	ld.shared.f64 	%fd8, [%r4];
	add.f64 	%fd9, %fd7, %fd8;
	st.shared.f64 	[%r4], %fd9;
$L__BB1_7:
	bar.sync 	0;
	setp.gt.u32 	%p4, %r1, 63;
	@%p4 bra 	$L__BB1_9;
	ld.shared.f64 	%fd10, [%r4+512];
	ld.shared.f64 	%fd11, [%r4];
	add.f64 	%fd12, %fd10, %fd11;
	st.shared.f64 	[%r4], %fd12;
$L__BB1_9:
	bar.sync 	0;
	setp.gt.u32 	%p5, %r1, 31;
	@%p5 bra 	$L__BB1_12;
	ld.volatile.shared.f64 	%fd13, [%r4];
	ld.volatile.shared.f64 	%fd14, [%r4+256];
	add.f64 	%fd15, %fd13, %fd14;
	bar.warp.sync 	-1;
	st.volatile.shared.f64 	[%r4], %fd15;
	bar.warp.sync 	-1;
	ld.volatile.shared.f64 	%fd16, [%r4+128];
	add.f64 	%fd17, %fd15, %fd16;
	bar.warp.sync 	-1;
	st.volatile.shared.f64 	[%r4], %fd17;
	bar.warp.sync 	-1;
	ld.volatile.shared.f64 	%fd18, [%r4+64];
	add.f64 	%fd19, %fd17, %fd18;
	bar.warp.sync 	-1;
	st.volatile.shared.f64 	[%r4], %fd19;
	bar.warp.sync 	-1;
	ld.volatile.shared.f64 	%fd20, [%r4+32];
	add.f64 	%fd21, %fd19, %fd20;
	bar.warp.sync 	-1;
	st.volatile.shared.f64 	[%r4], %fd21;
	bar.warp.sync 	-1;
	ld.volatile.shared.f64 	%fd22, [%r4+16];
	add.f64 	%fd23, %fd21, %fd22;
	bar.warp.sync 	-1;
	st.volatile.shared.f64 	[%r4], %fd23;
	bar.warp.sync 	-1;
	ld.volatile.shared.f64 	%fd24, [%r4+8];
	add.f64 	%fd25, %fd23, %fd24;
	bar.warp.sync 	-1;
	st.volatile.shared.f64 	[%r4], %fd25;
	bar.warp.sync 	-1;
	setp.ne.s32 	%p6, %r1, 0;
	@%p6 bra 	$L__BB1_12;
	ld.shared.f64 	%fd26, [_ZZ15reduce_warpsemeIdLi256EEvPT_S1_iE4smem];
	cvta.to.global.u64 	%rd8, %rd2;
	mul.wide.u32 	%rd9, %r2, 8;
	add.s64 	%rd10, %rd8, %rd9;
	st.global.f64 	[%rd10], %fd26;
$L__BB1_12:
	ret;

}
	// .globl	_Z15reduce_warpsemeIiLi256EEvPT_S1_i
.visible .entry _Z15reduce_warpsemeIiLi256EEvPT_S1_i(
	.param .u64 .ptr .align 1 _Z15reduce_warpsemeIiLi256EEvPT_S1_i_param_0,
	.param .u64 .ptr .align 1 _Z15reduce_warpsemeIiLi256EEvPT_S1_i_param_1,
	.param .u32 _Z15reduce_warpsemeIiLi256EEvPT_S1_i_param_2
)
{
	.reg .pred 	%p<7>;
	.reg .b32 	%r<37>;
	.reg .b64 	%rd<11>;
	// demoted variable
	.shared .align 4 .b8 _ZZ15reduce_warpsemeIiLi256EEvPT_S1_iE4smem[1024];
	ld.param.u64 	%rd3, [_Z15reduce_warpsemeIiLi256EEvPT_S1_i_param_0];
	ld.param.u64 	%rd2, [_Z15reduce_warpsemeIiLi256EEvPT_S1_i_param_1];
	ld.param.u32 	%r7, [_Z15reduce_warpsemeIiLi256EEvPT_S1_i_param_2];
	cvta.to.global.u64 	%rd1, %rd3;
	mov.u32 	%r1, %tid.x;
	mov.u32 	%r2, %ctaid.x;
	shl.b32 	%r8, %r2, 9;
	add.s32 	%r3, %r8, %r1;
	add.s32 	%r9, %r3, 256;
	setp.ge.s32 	%p1, %r9, %r7;
	shl.b32 	%r10, %r1, 2;
	mov.u32 	%r11, _ZZ15reduce_warpsemeIiLi256EEvPT_S1_iE4smem;
	add.s32 	%r4, %r11, %r10;
	@%p1 bra 	$L__BB2_2;
	mul.wide.s32 	%rd6, %r3, 4;
	add.s64 	%rd7, %rd1, %rd6;
	ld.global.u32 	%r13, [%rd7];
	ld.global.u32 	%r14, [%rd7+1024];
	add.s32 	%r15, %r14, %r13;
	st.shared.u32 	[%r4], %r15;
	bra.uni 	$L__BB2_5;
$L__BB2_2:
	setp.ge.s32 	%p2, %r3, %r7;
	mov.b32 	%r36, 0;
	@%p2 bra 	$L__BB2_4;
	mul.wide.s32 	%rd4, %r3, 4;
	add.s64 	%rd5, %rd1, %rd4;
	ld.global.u32 	%r36, [%rd5];
$L__BB2_4:
	st.shared.u32 	[%r4], %r36;
$L__BB2_5:
	bar.sync 	0;
	setp.gt.u32 	%p3, %r1, 127;
	@%p3 bra 	$L__BB2_7;
	ld.shared.u32 	%r16, [%r4+512];
	ld.shared.u32 	%r17, [%r4];
	add.s32 	%r18, %r17, %r16;
	st.shared.u32 	[%r4], %r18;
$L__BB2_7:
	bar.sync 	0;
	setp.gt.u32 	%p4, %r1, 63;
	@%p4 bra 	$L__BB2_9;
	ld.shared.u32 	%r19, [%r4+256];
	ld.shared.u32 	%r20, [%r4];
	add.s32 	%r21, %r20, %r19;
	st.shared.u32 	[%r4], %r21;
$L__BB2_9:
	bar.sync 	0;
	setp.gt.u32 	%p5, %r1, 31;
	@%p5 bra 	$L__BB2_12;
	ld.volatile.shared.u32 	%r22, [%r4];
	ld.volatile.shared.u32 	%r23, [%r4+128];
	add.s32 	%r24, %r23, %r22;
	bar.warp.sync 	-1;
	st.volatile.shared.u32 	[%r4], %r24;
	bar.warp.sync 	-1;
	ld.volatile.shared.u32 	%r25, [%r4+64];
	add.s32 	%r26, %r25, %r24;
	bar.warp.sync 	-1;
	st.volatile.shared.u32 	[%r4], %r26;
	bar.warp.sync 	-1;
	ld.volatile.shared.u32 	%r27, [%r4+32];
	add.s32 	%r28, %r27, %r26;
	bar.warp.sync 	-1;
	st.volatile.shared.u32 	[%r4], %r28;
	bar.warp.sync 	-1;
	ld.volatile.shared.u32 	%r29, [%r4+16];
	add.s32 	%r30, %r29, %r28;
	bar.warp.sync 	-1;
	st.volatile.shared.u32 	[%r4], %r30;
	bar.warp.sync 	-1;
	ld.volatile.shared.u32 	%r31, [%r4+8];
	add.s32 	%r32, %r31, %r30;
	bar.warp.sync 	-1;
	st.volatile.shared.u32 	[%r4], %r32;
	bar.warp.sync 	-1;
	ld.volatile.shared.u32 	%r33, [%r4+4];
	add.s32 	%r34, %r33, %r32;
	bar.warp.sync 	-1;
	st.volatile.shared.u32 	[%r4], %r34;
	bar.warp.sync 	-1;
	setp.ne.s32 	%p6, %r1, 0;
	@%p6 bra 	$L__BB2_12;
	ld.shared.u32 	%r35, [_ZZ15reduce_warpsemeIiLi256EEvPT_S1_iE4smem];
	cvta.to.global.u64 	%rd8, %rd2;
	mul.wide.u32 	%rd9, %r2, 4;
	add.s64 	%rd10, %rd8, %rd9;
	st.global.u32 	[%rd10], %r35;
$L__BB2_12:
	ret;

}


// ===== COMPILED SASS (sm_100) =====

	.target	sm_100

	.elftype	@"ET_EXEC"


//--------------------- .note.nv.tkinfo           --------------------------
	.section	.note.nv.tkinfo,"",@"SHT_NOTE"
	.sectionflags	@"SHF_NOTE_NV_TKINFO"
	.tkinfo
        /*0018*/ 	.word	0x00000002
        /*0030*/ 	.string	""
        /*0030*/ 	.string	"ptxas"
        /*0030*/ 	.string	"Cuda compilation tools, release 13.0, V13.0.88"
        /*0030*/ 	.string	"Build cuda_13.0.r13.0/compiler.36424714_0"
        /*0030*/ 	.string	"-arch sm_100 -m 64 "



//--------------------- .note.nv.cuinfo           --------------------------
	.section	.note.nv.cuinfo,"",@"SHT_NOTE"
	.sectionflags	@"SHF_NOTE_NV_CUINFO"
        /*0018*/ 	.short	0x0002
        /*001a*/ 	.short	0x0064
        /*001c*/ 	.short	0x0082
	.zero		2


//--------------------- .nv.info                  --------------------------
	.section	.nv.info,"",@"SHT_CUDA_INFO"
	.align	4


	//----- nvinfo : EIATTR_REGCOUNT
	.align		4
        /*0000*/ 	.byte	0x04, 0x2f
        /*0002*/ 	.short	(.L_1 - .L_0)
	.align		4
.L_0:
        /*0004*/ 	.word	index@(_Z15reduce_warpsemeIfLi256EEvPT_S1_i)
        /*0008*/ 	.word	0x0000000c


	//----- nvinfo : EIATTR_FRAME_SIZE
	.align		4
.L_1:
        /*000c*/ 	.byte	0x04, 0x11
        /*000e*/ 	.short	(.L_3 - .L_2)
	.align		4
.L_2:
        /*0010*/ 	.word	index@(_Z15reduce_warpsemeIfLi256EEvPT_S1_i)
        /*0014*/ 	.word	0x00000000


	//----- nvinfo : EIATTR_REGCOUNT
	.align		4
.L_3:
        /*0018*/ 	.byte	0x04, 0x2f
        /*001a*/ 	.short	(.L_5 - .L_4)
	.align		4
.L_4:
        /*001c*/ 	.word	index@(_Z15reduce_warpsemeIdLi256EEvPT_S1_i)
        /*0020*/ 	.word	0x0000000e


	//----- nvinfo : EIATTR_FRAME_SIZE
	.align		4
.L_5:
        /*0024*/ 	.byte	0x04, 0x11
        /*0026*/ 	.short	(.L_7 - .L_6)
	.align		4
.L_6:
        /*0028*/ 	.word	index@(_Z15reduce_warpsemeIdLi256EEvPT_S1_i)
        /*002c*/ 	.word	0x00000000


	//----- nvinfo : EIATTR_REGCOUNT
	.align		4
.L_7:
        /*0030*/ 	.byte	0x04, 0x2f
        /*0032*/ 	.short	(.L_9 - .L_8)
	.align		4
.L_8:
        /*0034*/ 	.word	index@(_Z15reduce_warpsemeIiLi256EEvPT_S1_i)
        /*0038*/ 	.word	0x0000000c


	//----- nvinfo : EIATTR_FRAME_SIZE
	.align		4
.L_9:
        /*003c*/ 	.byte	0x04, 0x11
        /*003e*/ 	.short	(.L_11 - .L_10)
	.align		4
.L_10:
        /*0040*/ 	.word	index@(_Z15reduce_warpsemeIiLi256EEvPT_S1_i)
        /*0044*/ 	.word	0x00000000


	//----- nvinfo : EIATTR_MIN_STACK_SIZE
	.align		4
.L_11:
        /*0048*/ 	.byte	0x04, 0x12
        /*004a*/ 	.short	(.L_13 - .L_12)
	.align		4
.L_12:
        /*004c*/ 	.word	index@(_Z15reduce_warpsemeIiLi256EEvPT_S1_i)
        /*0050*/ 	.word	0x00000000


	//----- nvinfo : EIATTR_MIN_STACK_SIZE
	.align		4
.L_13:
        /*0054*/ 	.byte	0x04, 0x12
        /*0056*/ 	.short	(.L_15 - .L_14)
	.align		4
.L_14:
        /*0058*/ 	.word	index@(_Z15reduce_warpsemeIdLi256EEvPT_S1_i)
        /*005c*/ 	.word	0x00000000


	//----- nvinfo : EIATTR_MIN_STACK_SIZE
	.align		4
.L_15:
        /*0060*/ 	.byte	0x04, 0x12
        /*0062*/ 	.short	(.L_17 - .L_16)
	.align		4
.L_16:
        /*0064*/ 	.word	index@(_Z15reduce_warpsemeIfLi256EEvPT_S1_i)
        /*0068*/ 	.word	0x00000000
.L_17:


//--------------------- .nv.compat                --------------------------
	.section	.nv.compat,"",@"SHT_CUDA_COMPAT_INFO"
	.align	4
        /*0000*/ 	.byte	0x02, 0x09, 0x00, 0x00, 0x02, 0x02, 0x01, 0x00, 0x02, 0x05, 0x05, 0x00, 0x03, 0x07, 0x01, 0x01
        /*0010*/ 	.byte	0x02, 0x03, 0x00, 0x00, 0x02, 0x06, 0x01, 0x00, 0x04, 0x0b, 0x08, 0x00, 0x01, 0x00, 0x00, 0x00
        /*0020*/ 	.byte	0x00, 0x00, 0x00, 0x00


//--------------------- .nv.info._Z15reduce_warpsemeIiLi256EEvPT_S1_i --------------------------
	.section	.nv.info._Z15reduce_warpsemeIiLi256EEvPT_S1_i,"",@"SHT_CUDA_INFO"
	.sectionflags	@""
	.align	4


	//----- nvinfo : EIATTR_CUDA_API_VERSION
	.align		4
        /*0000*/ 	.byte	0x04, 0x37
        /*0002*/ 	.short	(.L_19 - .L_18)
.L_18:
        /*0004*/ 	.word	0x00000082


	//----- nvinfo : EIATTR_KPARAM_INFO
	.align		4
.L_19:
        /*0008*/ 	.byte	0x04, 0x17
        /*000a*/ 	.short	(.L_21 - .L_20)
.L_20:
        /*000c*/ 	.word	0x00000000
        /*0010*/ 	.short	0x0002
        /*0012*/ 	.short	0x0010
        /*0014*/ 	.byte	0x00, 0xf0, 0x11, 0x00


	//----- nvinfo : EIATTR_KPARAM_INFO
	.align		4
.L_21:
        /*0018*/ 	.byte	0x04, 0x17
        /*001a*/ 	.short	(.L_23 - .L_22)
.L_22:
        /*001c*/ 	.word	0x00000000
        /*0020*/ 	.short	0x0001
        /*0022*/ 	.short	0x0008
        /*0024*/ 	.byte	0x00, 0xf5, 0x21, 0x00


	//----- nvinfo : EIATTR_KPARAM_INFO
	.align		4
.L_23:
        /*0028*/ 	.byte	0x04, 0x17
        /*002a*/ 	.short	(.L_25 - .L_24)
.L_24:
        /*002c*/ 	.word	0x00000000
        /*0030*/ 	.short	0x0000
        /*0032*/ 	.short	0x0000
        /*0034*/ 	.byte	0x00, 0xf5, 0x21, 0x00


	//----- nvinfo : EIATTR_SPARSE_MMA_MASK
	.align		4
.L_25:
        /*0038*/ 	.byte	0x03, 0x50
        /*003a*/ 	.short	0x0000


	//----- nvinfo : EIATTR_MAXREG_COUNT
	.align		4
        /*003c*/ 	.byte	0x03, 0x1b
        /*003e*/ 	.short	0x00ff


	//----- nvinfo : EIATTR_NUM_BARRIERS
	.align		4
        /*0040*/ 	.byte	0x02, 0x4c
        /*0042*/ 	.byte	0x01
	.zero		1


	//----- nvinfo : EIATTR_MERCURY_ISA_VERSION
	.align		4
        /*0044*/ 	.byte	0x03, 0x5f
        /*0046*/ 	.short	0x0101


	//----- nvinfo : EIATTR_COOP_GROUP_MASK_REGIDS
	.align		4
        /*0048*/ 	.byte	0x04, 0x29
        /*004a*/ 	.short	(.L_27 - .L_26)


	//   ....[0]....
.L_26:
        /*004c*/ 	.word	0xffffffff


	//   ....[1]....
        /*0050*/ 	.word	0xffffffff


	//   ....[2]....
        /*0054*/ 	.word	0xffffffff


	//   ....[3]....
        /*0058*/ 	.word	0xffffffff


	//   ....[4]....
        /*005c*/ 	.word	0xffffffff


	//   ....[5]....
        /*0060*/ 	.word	0xffffffff


	//   ....[6]....
        /*0064*/ 	.word	0xffffffff


	//   ....[7]....
        /*0068*/ 	.word	0xffffffff


	//   ....[8]....
        /*006c*/ 	.word	0xffffffff


	//   ....[9]....
        /*0070*/ 	.word	0xffffffff


	//   ....[10]....
        /*0074*/ 	.word	0xffffffff


	//   ....[11]....
        /*0078*/ 	.word	0xffffffff


	//----- nvinfo : EIATTR_COOP_GROUP_INSTR_OFFSETS
	.align		4
.L_27:
        /*007c*/ 	.byte	0x04, 0x28
        /*007e*/ 	.short	(.L_29 - .L_28)


	//   ....[0]....
.L_28:
        /*0080*/ 	.word	0x00000310


	//   ....[1]....
        /*0084*/ 	.word	0x00000330


	//   ....[2]....
        /*0088*/ 	.word	0x00000360


	//   ....[3]....
        /*008c*/ 	.word	0x00000380


	//   ....[4]....
        /*0090*/ 	.word	0x000003b0


	//   ....[5]....
        /*0094*/ 	.word	0x000003d0


	//   ....[6]....
        /*0098*/ 	.word	0x00000400


	//   ....[7]....
        /*009c*/ 	.word	0x00000420


	//   ....[8]....
        /*00a0*/ 	.word	0x00000450


	//   ....[9]....
        /*00a4*/ 	.word	0x00000470


	//   ....[10]....
        /*00a8*/ 	.word	0x000004a0


	//   ....[11]....
        /*00ac*/ 	.word	0x000004c0


	//----- nvinfo : EIATTR_VRC_CTA_INIT_COUNT
	.align		4
.L_29:
        /*00b0*/ 	.byte	0x02, 0x4a
	.zero		1
	.zero		1


	//----- nvinfo : EIATTR_EXIT_INSTR_OFFSETS
	.align		4
        /*00b4*/ 	.byte	0x04, 0x1c
        /*00b6*/ 	.short	(.L_31 - .L_30)


	//   ....[0]....
.L_30:
        /*00b8*/ 	.word	0x000002c0


	//   ....[1]....
        /*00bc*/ 	.word	0x000004d0


	//   ....[2]....
        /*00c0*/ 	.word	0x00000520


	//----- nvinfo : EIATTR_CRS_STACK_SIZE
	.align		4
.L_31:
        /*00c4*/ 	.byte	0x04, 0x1e
        /*00c6*/ 	.short	(.L_33 - .L_32)
.L_32:
        /*00c8*/ 	.word	0x00000000


	//----- nvinfo : EIATTR_CBANK_PARAM_SIZE
	.align		4
.L_33:
        /*00cc*/ 	.byte	0x03, 0x19
        /*00ce*/ 	.short	0x0014


	//----- nvinfo : EIATTR_PARAM_CBANK
	.align		4
        /*00d0*/ 	.byte	0x04, 0x0a
        /*00d2*/ 	.short	(.L_35 - .L_34)
	.align		4
.L_34:
        /*00d4*/ 	.word	index@(.nv.constant0._Z15reduce_warpsemeIiLi256EEvPT_S1_i)
        /*00d8*/ 	.short	0x0380
        /*00da*/ 	.short	0x0014


	//----- nvinfo : EIATTR_SW_WAR
	.align		4
.L_35:
        /*00dc*/ 	.byte	0x04, 0x36
        /*00de*/ 	.short	(.L_37 - .L_36)
.L_36:
        /*00e0*/ 	.word	0x00000008
.L_37:


//--------------------- .nv.info._Z15reduce_warpsemeIdLi256EEvPT_S1_i --------------------------
	.section	.nv.info._Z15reduce_warpsemeIdLi256EEvPT_S1_i,"",@"SHT_CUDA_INFO"
	.sectionflags	@""
	.align	4


	//----- nvinfo : EIATTR_CUDA_API_VERSION
	.align		4
        /*0000*/ 	.byte	0x04, 0x37
        /*0002*/ 	.short	(.L_39 - .L_38)
.L_38:
        /*0004*/ 	.word	0x00000082


	//----- nvinfo : EIATTR_KPARAM_INFO
	.align		4
.L_39:
        /*0008*/ 	.byte	0x04, 0x17
        /*000a*/ 	.short	(.L_41 - .L_40)
.L_40:
        /*000c*/ 	.word	0x00000000
        /*0010*/ 	.short	0x0002
        /*0012*/ 	.short	0x0010
        /*0014*/ 	.byte	0x00, 0xf0, 0x11, 0x00


	//----- nvinfo : EIATTR_KPARAM_INFO
	.align		4
.L_41:
        /*0018*/ 	.byte	0x04, 0x17
        /*001a*/ 	.short	(.L_43 - .L_42)
.L_42:
        /*001c*/ 	.word	0x00000000
        /*0020*/ 	.short	0x0001
        /*0022*/ 	.short	0x0008
        /*0024*/ 	.byte	0x00, 0xf5, 0x21, 0x00


	//----- nvinfo : EIATTR_KPARAM_INFO
	.align		4
.L_43:
        /*0028*/ 	.byte	0x04, 0x17
        /*002a*/ 	.short	(.L_45 - .L_44)
.L_44:
        /*002c*/ 	.word	0x00000000
        /*0030*/ 	.short	0x0000
        /*0032*/ 	.short	0x0000
        /*0034*/ 	.byte	0x00, 0xf5, 0x21, 0x00


	//----- nvinfo : EIATTR_SPARSE_MMA_MASK
	.align		4
.L_45:
        /*0038*/ 	.byte	0x03, 0x50
        /*003a*/ 	.short	0x0000


	//----- nvinfo : EIATTR_MAXREG_COUNT
	.align		4
        /*003c*/ 	.byte	0x03, 0x1b
        /*003e*/ 	.short	0x00ff


	//----- nvinfo : EIATTR_NUM_BARRIERS
	.align		4
        /*0040*/ 	.byte	0x02, 0x4c
        /*0042*/ 	.byte	0x01
	.zero		1


	//----- nvinfo : EIATTR_MERCURY_ISA_VERSION
	.align		4
        /*0044*/ 	.byte	0x03, 0x5f
        /*0046*/ 	.short	0x0101


	//----- nvinfo : EIATTR_COOP_GROUP_MASK_REGIDS
	.align		4
        /*0048*/ 	.byte	0x04, 0x29
        /*004a*/ 	.short	(.L_47 - .L_46)


	//   ....[0]....
.L_46:
        /*004c*/ 	.word	0xffffffff


	//   ....[1]....
        /*0050*/ 	.word	0xffffffff


	//   ....[2]....
        /*0054*/ 	.word	0xffffffff


	//   ....[3]....
        /*0058*/ 	.word	0xffffffff


	//   ....[4]....
        /*005c*/ 	.word	0xffffffff


	//   ....[5]....
        /*0060*/ 	.word	0xffffffff


	//   ....[6]....
        /*0064*/ 	.word	0xffffffff


	//   ....[7]....
        /*0068*/ 	.word	0xffffffff


	//   ....[8]....
        /*006c*/ 	.word	0xffffffff


	//   ....[9]....
        /*0070*/ 	.word	0xffffffff


	//   ....[10]....
        /*0074*/ 	.word	0xffffffff


	//   ....[11]....
        /*0078*/ 	.word	0xffffffff


	//----- nvinfo : EIATTR_COOP_GROUP_INSTR_OFFSETS
	.align		4
.L_47:
        /*007c*/ 	.byte	0x04, 0x28
        /*007e*/ 	.short	(.L_49 - .L_48)


	//   ....[0]....
.L_48:
        /*0080*/ 	.word	0x00000310


	//   ....[1]....
        /*0084*/ 	.word	0x00000330


	//   ....[2]....
        /*0088*/ 	.word	0x00000360


	//   ....[3]....
        /*008c*/ 	.word	0x00000380


	//   ....[4]....
        /*0090*/ 	.word	0x000003b0


	//   ....[5]....
        /*0094*/ 	.word	0x000003d0


	//   ....[6]....
        /*0098*/ 	.word	0x00000400


	//   ....[7]....
        /*009c*/ 	.word	0x00000420


	//   ....[8]....
        /*00a0*/ 	.word	0x00000450


	//   ....[9]....
        /*00a4*/ 	.word	0x00000470


	//   ....[10]....
        /*00a8*/ 	.word	0x000004a0


	//   ....[11]....
        /*00ac*/ 	.word	0x000004c0


	//----- nvinfo : EIATTR_VRC_CTA_INIT_COUNT
	.align		4
.L_49:
        /*00b0*/ 	.byte	0x02, 0x4a
	.zero		1
	.zero		1


	//----- nvinfo : EIATTR_EXIT_INSTR_OFFSETS
	.align		4
        /*00b4*/ 	.byte	0x04, 0x1c
        /*00b6*/ 	.short	(.L_51 - .L_50)


	//   ....[0]....
.L_50:
        /*00b8*/ 	.word	0x000002c0


	//   ....[1]....
        /*00bc*/ 	.word	0x000004d0


	//   ....[2]....
        /*00c0*/ 	.word	0x00000520


	//----- nvinfo : EIATTR_CRS_STACK_SIZE
	.align		4
.L_51:
        /*00c4*/ 	.byte	0x04, 0x1e
        /*00c6*/ 	.short	(.L_53 - .L_52)
.L_52:
        /*00c8*/ 	.word	0x00000000


	//----- nvinfo : EIATTR_CBANK_PARAM_SIZE
	.align		4
.L_53:
        /*00cc*/ 	.byte	0x03, 0x19
        /*00ce*/ 	.short	0x0014


	//----- nvinfo : EIATTR_PARAM_CBANK
	.align		4
        /*00d0*/ 	.byte	0x04, 0x0a
        /*00d2*/ 	.short	(.L_55 - .L_54)
	.align		4
.L_54:
        /*00d4*/ 	.word	index@(.nv.constant0._Z15reduce_warpsemeIdLi256EEvPT_S1_i)
        /*00d8*/ 	.short	0x0380
        /*00da*/ 	.short	0x0014


	//----- nvinfo : EIATTR_SW_WAR
	.align		4
.L_55:
        /*00dc*/ 	.byte	0x04, 0x36
        /*00de*/ 	.short	(.L_57 - .L_56)
.L_56:
        /*00e0*/ 	.word	0x00000008
.L_57:


//--------------------- .nv.info._Z15reduce_warpsemeIfLi256EEvPT_S1_i --------------------------
	.section	.nv.info._Z15reduce_warpsemeIfLi256EEvPT_S1_i,"",@"SHT_CUDA_INFO"
	.sectionflags	@""
	.align	4


	//----- nvinfo : EIATTR_CUDA_API_VERSION
	.align		4
        /*0000*/ 	.byte	0x04, 0x37
        /*0002*/ 	.short	(.L_59 - .L_58)
.L_58:
        /*0004*/ 	.word	0x00000082


	//----- nvinfo : EIATTR_KPARAM_INFO
	.align		4
.L_59:
        /*0008*/ 	.byte	0x04, 0x17
        /*000a*/ 	.short	(.L_61 - .L_60)
.L_60:
        /*000c*/ 	.word	0x00000000
        /*0010*/ 	.short	0x0002
        /*0012*/ 	.short	0x0010
        /*0014*/ 	.byte	0x00, 0xf0, 0x11, 0x00


	//----- nvinfo : EIATTR_KPARAM_INFO
	.align		4
.L_61:
        /*0018*/ 	.byte	0x04, 0x17
        /*001a*/ 	.short	(.L_63 - .L_62)
.L_62:
        /*001c*/ 	.word	0x00000000
        /*0020*/ 	.short	0x0001
        /*0022*/ 	.short	0x0008
        /*0024*/ 	.byte	0x00, 0xf5, 0x21, 0x00


	//----- nvinfo : EIATTR_KPARAM_INFO
	.align		4
.L_63:
        /*0028*/ 	.byte	0x04, 0x17
        /*002a*/ 	.short	(.L_65 - .L_64)
.L_64:
        /*002c*/ 	.word	0x00000000
        /*0030*/ 	.short	0x0000
        /*0032*/ 	.short	0x0000
        /*0034*/ 	.byte	0x00, 0xf5, 0x21, 0x00


	//----- nvinfo : EIATTR_SPARSE_MMA_MASK
	.align		4
.L_65:
        /*0038*/ 	.byte	0x03, 0x50
        /*003a*/ 	.short	0x0000


	//----- nvinfo : EIATTR_MAXREG_COUNT
	.align		4
        /*003c*/ 	.byte	0x03, 0x1b
        /*003e*/ 	.short	0x00ff


	//----- nvinfo : EIATTR_NUM_BARRIERS
	.align		4
        /*0040*/ 	.byte	0x02, 0x4c
        /*0042*/ 	.byte	0x01
	.zero		1


	//----- nvinfo : EIATTR_MERCURY_ISA_VERSION
	.align		4
        /*0044*/ 	.byte	0x03, 0x5f
        /*0046*/ 	.short	0x0101


	//----- nvinfo : EIATTR_COOP_GROUP_MASK_REGIDS
	.align		4
        /*0048*/ 	.byte	0x04, 0x29
        /*004a*/ 	.short	(.L_67 - .L_66)


	//   ....[0]....
.L_66:
        /*004c*/ 	.word	0xffffffff


	//   ....[1]....
        /*0050*/ 	.word	0xffffffff


	//   ....[2]....
        /*0054*/ 	.word	0xffffffff


	//   ....[3]....
        /*0058*/ 	.word	0xffffffff


	//   ....[4]....
        /*005c*/ 	.word	0xffffffff


	//   ....[5]....
        /*0060*/ 	.word	0xffffffff


	//   ....[6]....
        /*0064*/ 	.word	0xffffffff


	//   ....[7]....
        /*0068*/ 	.word	0xffffffff


	//   ....[8]....
        /*006c*/ 	.word	0xffffffff


	//   ....[9]....
        /*0070*/ 	.word	0xffffffff


	//   ....[10]....
        /*0074*/ 	.word	0xffffffff


	//   ....[11]....
        /*0078*/ 	.word	0xffffffff


	//----- nvinfo : EIATTR_COOP_GROUP_INSTR_OFFSETS
	.align		4
.L_67:
        /*007c*/ 	.byte	0x04, 0x28
        /*007e*/ 	.short	(.L_69 - .L_68)


	//   ....[0]....
.L_68:
        /*0080*/ 	.word	0x00000310


	//   ....[1]....
        /*0084*/ 	.word	0x00000330


	//   ....[2]....
        /*0088*/ 	.word	0x00000360


	//   ....[3]....
        /*008c*/ 	.word	0x00000380


	//   ....[4]....
        /*0090*/ 	.word	0x000003b0


	//   ....[5]....
        /*0094*/ 	.word	0x000003d0


	//   ....[6]....
        /*0098*/ 	.word	0x00000400


	//   ....[7]....
        /*009c*/ 	.word	0x00000420


	//   ....[8]....
        /*00a0*/ 	.word	0x00000450


	//   ....[9]....
        /*00a4*/ 	.word	0x00000470


	//   ....[10]....
        /*00a8*/ 	.word	0x000004a0


	//   ....[11]....
        /*00ac*/ 	.word	0x000004c0


	//----- nvinfo : EIATTR_VRC_CTA_INIT_COUNT
	.align		4
.L_69:
        /*00b0*/ 	.byte	0x02, 0x4a
	.zero		1
	.zero		1


	//----- nvinfo : EIATTR_EXIT_INSTR_OFFSETS
	.align		4
        /*00b4*/ 	.byte	0x04, 0x1c
        /*00b6*/ 	.short	(.L_71 - .L_70)


	//   ....[0]....
.L_70:
        /*00b8*/ 	.word	0x000002c0


	//   ....[1]....
        /*00bc*/ 	.word	0x000004d0


	//   ....[2]....
        /*00c0*/ 	.word	0x00000520


	//----- nvinfo : EIATTR_CRS_STACK_SIZE
	.align		4
.L_71:
        /*00c4*/ 	.byte	0x04, 0x1e
        /*00c6*/ 	.short	(.L_73 - .L_72)
.L_72:
        /*00c8*/ 	.word	0x00000000


	//----- nvinfo : EIATTR_CBANK_PARAM_SIZE
	.align		4
.L_73:
        /*00cc*/ 	.byte	0x03, 0x19
        /*00ce*/ 	.short	0x0014


	//----- nvinfo : EIATTR_PARAM_CBANK
	.align		4
        /*00d0*/ 	.byte	0x04, 0x0a
        /*00d2*/ 	.short	(.L_75 - .L_74)
	.align		4
.L_74:
        /*00d4*/ 	.word	index@(.nv.constant0._Z15reduce_warpsemeIfLi256EEvPT_S1_i)
        /*00d8*/ 	.short	0x0380
        /*00da*/ 	.short	0x0014


	//----- nvinfo : EIATTR_SW_WAR
	.align		4
.L_75:
        /*00dc*/ 	.byte	0x04, 0x36
        /*00de*/ 	.short	(.L_77 - .L_76)
.L_76:
        /*00e0*/ 	.word	0x00000008
.L_77:


//--------------------- .nv.callgraph             --------------------------
	.section	.nv.callgraph,"",@"SHT_CUDA_CALLGRAPH"
	.align	4
	.sectionentsize	8
	.align		4
        /*0000*/ 	.word	0x00000000
	.align		4
        /*0004*/ 	.word	0xffffffff
	.align		4
        /*0008*/ 	.word	0x00000000
	.align		4
        /*000c*/ 	.word	0xfffffffe
	.align		4
        /*0010*/ 	.word	0x00000000
	.align		4
        /*0014*/ 	.word	0xfffffffd
	.align		4
        /*0018*/ 	.word	0x00000000
	.align		4
        /*001c*/ 	.word	0xfffffffc


//--------------------- .text._Z15reduce_warpsemeIiLi256EEvPT_S1_i --------------------------
	.section	.text._Z15reduce_warpsemeIiLi256EEvPT_S1_i,"ax",@progbits
	.align	128
        .global         _Z15reduce_warpsemeIiLi256EEvPT_S1_i
        .type           _Z15reduce_warpsemeIiLi256EEvPT_S1_i,@function
        .size           _Z15reduce_warpsemeIiLi256EEvPT_S1_i,(.L_x_15 - _Z15reduce_warpsemeIiLi256EEvPT_S1_i)
        .other          _Z15reduce_warpsemeIiLi256EEvPT_S1_i,@"STO_CUDA_ENTRY STV_DEFAULT"
_Z15reduce_warpsemeIiLi256EEvPT_S1_i:
.text._Z15reduce_warpsemeIiLi256EEvPT_S1_i:
[----:B------:R-:W-:Y:S01]  /*0000*/  LDC R1, c[0x0][0x37c] ;  /* 0x0000df00ff017b82 */ /* 0x000fe20000000800 */
[----:B------:R-:W0:Y:S01]  /*0010*/  S2R R3, SR_TID.X ;  /* 0x0000000000037919 */ /* 0x000e220000002100 */
[----:B------:R-:W1:Y:S01]  /*0020*/  LDCU UR8, c[0x0][0x390] ;  /* 0x00007200ff0877ac */ /* 0x000e620008000800 */
[----:B------:R-:W0:Y:S01]  /*0030*/  S2R R0, SR_CTAID.X ;  /* 0x0000000000007919 */ /* 0x000e220000002500 */
[----:B------:R-:W2:Y:S01]  /*0040*/  LDCU.64 UR6, c[0x0][0x358] ;  /* 0x00006b00ff0677ac */ /* 0x000ea20008000a00 */
[----:B0-----:R-:W-:-:S04]  /*0050*/  IMAD R7, R0, 0x200, R3 ;  /* 0x0000020000077824 */ /* 0x001fc800078e0203 */
[----:B------:R-:W-:-:S05]  /*0060*/  VIADD R2, R7, 0x100 ;  /* 0x0000010007027836 */ /* 0x000fca0000000000 */
[----:B-1----:R-:W-:-:S13]  /*0070*/  ISETP.GE.AND P0, PT, R2, UR8, PT ;  /* 0x0000000802007c0c */ /* 0x002fda000bf06270 */
[----:B------:R-:W0:Y:S02]  /*0080*/  @!P0 LDC.64 R4, c[0x0][0x380] ;  /* 0x0000e000ff048b82 */ /* 0x000e240000000a00 */
[----:B0-----:R-:W-:-:S05]  /*0090*/  @!P0 IMAD.WIDE R4, R7, 0x4, R4 ;  /* 0x0000000407048825 */ /* 0x001fca00078e0204 */
[----:B--2---:R-:W2:Y:S04]  /*00a0*/  @!P0 LDG.E R6, desc[UR6][R4.64] ;  /* 0x0000000604068981 */ /* 0x004ea8000c1e1900 */
[----:B------:R-:W2:Y:S01]  /*00b0*/  @!P0 LDG.E R9, desc[UR6][R4.64+0x400] ;  /* 0x0004000604098981 */ /* 0x000ea2000c1e1900 */
[----:B------:R-:W0:Y:S01]  /*00c0*/  S2UR UR5, SR_CgaCtaId ;  /* 0x00000000000579c3 */ /* 0x000e220000008800 */
[----:B------:R-:W-:Y:S01]  /*00d0*/  UMOV UR4, 0x400 ;  /* 0x0000040000047882 */ /* 0x000fe20000000000 */
[----:B------:R-:W-:Y:S01]  /*00e0*/  BSSY.RECONVERGENT B0, `(.L_x_0) ;  /* 0x000000f000007945 */ /* 0x000fe20003800200 */
[----:B0-----:R-:W-:-:S06]  /*00f0*/  ULEA UR4, UR5, UR4, 0x18 ;  /* 0x0000000405047291 */ /* 0x001fcc000f8ec0ff */
[----:B------:R-:W-:Y:S02]  /*0100*/  LEA R2, R3, UR4, 0x2 ;  /* 0x0000000403027c11 */ /* 0x000fe4000f8e10ff */
[----:B--2---:R-:W-:-:S05]  /*0110*/  @!P0 IADD3 R9, PT, PT, R6, R9, RZ ;  /* 0x0000000906098210 */ /* 0x004fca0007ffe0ff */
[----:B------:R0:W-:Y:S01]  /*0120*/  @!P0 STS [R2], R9 ;  /* 0x0000000902008388 */ /* 0x0001e20000000800 */
[----:B------:R-:W-:Y:S05]  /*0130*/  @!P0 BRA `(.L_x_1) ;  /* 0x0000000000248947 */ /* 0x000fea0003800000 */
[----:B------:R-:W-:Y:S01]  /*0140*/  ISETP.GE.AND P0, PT, R7, UR8, PT ;  /* 0x0000000807007c0c */ /* 0x000fe2000bf06270 */
[----:B------:R-:W-:Y:S01]  /*0150*/  BSSY.RECONVERGENT B1, `(.L_x_2) ;  /* 0x0000006000017945 */ /* 0x000fe20003800200 */
[----:B------:R-:W-:-:S11]  /*0160*/  IMAD.MOV.U32 R5, RZ, RZ, RZ ;  /* 0x000000ffff057224 */ /* 0x000fd600078e00ff */
[----:B------:R-:W-:Y:S05]  /*0170*/  @P0 BRA `(.L_x_3) ;  /* 0x00000000000c0947 */ /* 0x000fea0003800000 */
[----:B------:R-:W1:Y:S02]  /*0180*/  LDC.64 R4, c[0x0][0x380] ;  /* 0x0000e000ff047b82 */ /* 0x000e640000000a00 */
[----:B-1----:R-:W-:-:S06]  /*0190*/  IMAD.WIDE R4, R7, 0x4, R4 ;  /* 0x0000000407047825 */ /* 0x002fcc00078e0204 */
[----:B------:R1:W5:Y:S02]  /*01a0*/  LDG.E R5, desc[UR6][R4.64] ;  /* 0x0000000604057981 */ /* 0x000364000c1e1900 */
.L_x_3:
[----:B------:R-:W-:Y:S05]  /*01b0*/  BSYNC.RECONVERGENT B1 ;  /* 0x0000000000017941 */ /* 0x000fea0003800200 */
.L_x_2:
[----:B-----5:R2:W-:Y:S02]  /*01c0*/  STS [R2], R5 ;  /* 0x0000000502007388 */ /* 0x0205e40000000800 */
.L_x_1:
[----:B------:R-:W-:Y:S05]  /*01d0*/  BSYNC.RECONVERGENT B0 ;  /* 0x0000000000007941 */ /* 0x000fea0003800200 */
.L_x_0:
[----:B------:R-:W-:Y:S01]  /*01e0*/  BAR.SYNC.DEFER_BLOCKING 0x0 ;  /* 0x0000000000007b1d */ /* 0x000fe20000010000 */
[C---:B------:R-:W-:Y:S02]  /*01f0*/  ISETP.GT.U32.AND P1, PT, R3.reuse, 0x7f, PT ;  /* 0x0000007f0300780c */ /* 0x040fe40003f24070 */
[----:B------:R-:W-:-:S11]  /*0200*/  ISETP.GT.U32.AND P0, PT, R3, 0x3f, PT ;  /* 0x0000003f0300780c */ /* 0x000fd60003f04070 */
[----:B-1----:R-:W-:Y:S04]  /*0210*/  @!P1 LDS R4, [R2+0x200] ;  /* 0x0002000002049984 */ /* 0x002fe80000000800 */
[----:B--2---:R-:W1:Y:S02]  /*0220*/  @!P1 LDS R5, [R2] ;  /* 0x0000000002059984 */ /* 0x004e640000000800 */
[----:B-1----:R-:W-:-:S05]  /*0230*/  @!P1 IMAD.IADD R5, R4, 0x1, R5 ;  /* 0x0000000104059824 */ /* 0x002fca00078e0205 */
[----:B------:R-:W-:Y:S01]  /*0240*/  @!P1 STS [R2], R5 ;  /* 0x0000000502009388 */ /* 0x000fe20000000800 */
[----:B------:R-:W-:Y:S01]  /*0250*/  BAR.SYNC.DEFER_BLOCKING 0x0 ;  /* 0x0000000000007b1d */ /* 0x000fe20000010000 */
[----:B------:R-:W-:-:S05]  /*0260*/  ISETP.GT.U32.AND P1, PT, R3, 0x1f, PT ;  /* 0x0000001f0300780c */ /* 0x000fca0003f24070 */
[----:B------:R-:W-:Y:S04]  /*0270*/  @!P0 LDS R4, [R2+0x100] ;  /* 0x0001000002048984 */ /* 0x000fe80000000800 */
[----:B------:R-:W1:Y:S02]  /*0280*/  @!P0 LDS R7, [R2] ;  /* 0x0000000002078984 */ /* 0x000e640000000800 */
[----:B-1----:R-:W-:-:S05]  /*0290*/  @!P0 IADD3 R7, PT, PT, R4, R7, RZ ;  /* 0x0000000704078210 */ /* 0x002fca0007ffe0ff */
[----:B------:R1:W-:Y:S01]  /*02a0*/  @!P0 STS [R2], R7 ;  /* 0x0000000702008388 */ /* 0x0003e20000000800 */
[----:B------:R-:W-:Y:S06]  /*02b0*/  BAR.SYNC.DEFER_BLOCKING 0x0 ;  /* 0x0000000000007b1d */ /* 0x000fec0000010000 */
[----:B------:R-:W-:Y:S05]  /*02c0*/  @P1 EXIT ;  /* 0x000000000000194d */ /* 0x000fea0003800000 */
[----:B------:R-:W-:Y:S01]  /*02d0*/  LDS R4, [R2] ;  /* 0x0000000002047984 */ /* 0x000fe20000000800 */
[----:B------:R-:W-:-:S03]  /*02e0*/  ISETP.NE.AND P0, PT, R3, RZ, PT ;  /* 0x000000ff0300720c */ /* 0x000fc60003f05270 */
[----:B------:R-:W2:Y:S02]  /*02f0*/  LDS R5, [R2+0x80] ;  /* 0x0000800002057984 */ /* 0x000ea40000000800 */
[----:B--2---:R-:W-:Y:S01]  /*0300*/  IMAD.IADD R5, R4, 0x1, R5 ;  /* 0x0000000104057824 */ /* 0x004fe200078e0205 */
[----:B------:R-:W-:-:S04]  /*0310*/  NOP ;  /* 0x0000000000007918 */ /* 0x000fc80000000000 */
[----:B------:R-:W-:Y:S01]  /*0320*/  STS [R2], R5 ;  /* 0x0000000502007388 */ /* 0x000fe20000000800 */
[----:B------:R-:W-:-:S03]  /*0330*/  NOP ;  /* 0x0000000000007918 */ /* 0x000fc60000000000 */
[----:B------:R-:W1:Y:S02]  /*0340*/  LDS R4, [R2+0x40] ;  /* 0x0000400002047984 */ /* 0x000e640000000800 */
[----:B-1----:R-:W-:Y:S01]  /*0350*/  IADD3 R7, PT, PT, R5, R4, RZ ;  /* 0x0000000405077210 */ /* 0x002fe20007ffe0ff */
[----:B------:R-:W-:-:S04]  /*0360*/  NOP ;  /* 0x0000000000007918 */ /* 0x000fc80000000000 */
[----:B------:R-:W-:Y:S01]  /*0370*/  STS [R2], R7 ;  /* 0x0000000702007388 */ /* 0x000fe20000000800 */
[----:B------:R-:W-:-:S03]  /*0380*/  NOP ;  /* 0x0000000000007918 */ /* 0x000fc60000000000 */
[----:B------:R-:W0:Y:S02]  /*0390*/  LDS R4, [R2+0x20] ;  /* 0x0000200002047984 */ /* 0x000e240000000800 */
[----:B0-----:R-:W-:Y:S01]  /*03a0*/  IMAD.IADD R9, R7, 0x1, R4 ;  /* 0x0000000107097824 */ /* 0x001fe200078e0204 */
[----:B------:R-:W-:-:S04]  /*03b0*/  NOP ;  /* 0x0000000000007918 */ /* 0x000fc80000000000 */
[----:B------:R-:W-:Y:S01]  /*03c0*/  STS [R2], R9 ;  /* 0x0000000902007388 */ /* 0x000fe20000000800 */
[----:B------:R-:W-:-:S03]  /*03d0*/  NOP ;  /* 0x0000000000007918 */ /* 0x000fc60000000000 */
[----:B------:R-:W0:Y:S02]  /*03e0*/  LDS R4, [R2+0x10] ;  /* 0x0000100002047984 */ /* 0x000e240000000800 */
[----:B0-----:R-:W-:Y:S01]  /*03f0*/  IADD3 R5, PT, PT, R9, R4, RZ ;  /* 0x0000000409057210 */ /* 0x001fe20007ffe0ff */
        /* <DEDUP_REMOVED lines=11> */
[----:B------:R0:W-:Y:S01]  /*04b0*/  STS [R2], R3 ;  /* 0x0000000302007388 */ /* 0x0001e20000000800 */
[----:B------:R-:W-:Y:S01]  /*04c0*/  NOP ;  /* 0x0000000000007918 */ /* 0x000fe20000000000 */
[----:B------:R-:W-:Y:S05]  /*04d0*/  @P0 EXIT ;  /* 0x000000000000094d */ /* 0x000fea0003800000 */
[----:B------:R-:W1:Y:S01]  /*04e0*/  LDS R5, [UR4] ;  /* 0x00000004ff057984 */ /* 0x000e620008000800 */
[----:B0-----:R-:W0:Y:S02]  /*04f0*/  LDC.64 R2, c[0x0][0x388] ;  /* 0x0000e200ff027b82 */ /* 0x001e240000000a00 */
[----:B0-----:R-:W-:-:S05]  /*0500*/  IMAD.WIDE.U32 R2, R0, 0x4, R2 ;  /* 0x0000000400027825 */ /* 0x001fca00078e0002 */
[----:B-1----:R-:W-:Y:S01]  /*0510*/  STG.E desc[UR6][R2.64], R5 ;  /* 0x0000000502007986 */ /* 0x002fe2000c101906 */
[----:B------:R-:W-:Y:S05]  /*0520*/  EXIT ;  /* 0x000000000000794d */ /* 0x000fea0003800000 */
.L_x_4:
[----:B------:R-:W-:-:S00]  /*0530*/  BRA `(.L_x_4) ;  /* 0xfffffffc00fc7947 */ /* 0x000fc0000383ffff */
[----:B------:R-:W-:-:S00]  /*0540*/  NOP ;  /* 0x0000000000007918 */ /* 0x000fc00000000000 */
        /* <DEDUP_REMOVED lines=11> */
.L_x_15:


//--------------------- .text._Z15reduce_warpsemeIdLi256EEvPT_S1_i --------------------------
	.section	.text._Z15reduce_warpsemeIdLi256EEvPT_S1_i,"ax",@progbits
	.align	128
        .global         _Z15reduce_warpsemeIdLi256EEvPT_S1_i
        .type           _Z15reduce_warpsemeIdLi256EEvPT_S1_i,@function
        .size           _Z15reduce_warpsemeIdLi256EEvPT_S1_i,(.L_x_16 - _Z15reduce_warpsemeIdLi256EEvPT_S1_i)
        .other          _Z15reduce_warpsemeIdLi256EEvPT_S1_i,@"STO_CUDA_ENTRY STV_DEFAULT"
_Z15reduce_warpsemeIdLi256EEvPT_S1_i:
.text._Z15reduce_warpsemeIdLi256EEvPT_S1_i:
        /* <DEDUP_REMOVED lines=10> */
[----:B--2---:R-:W2:Y:S04]  /*00a0*/  @!P0 LDG.E.64 R6, desc[UR6][R4.64] ;  /* 0x0000000604068981 */ /* 0x004ea8000c1e1b00 */
[----:B------:R-:W2:Y:S01]  /*00b0*/  @!P0 LDG.E.64 R8, desc[UR6][R4.64+0x800] ;  /* 0x0008000604088981 */ /* 0x000ea2000c1e1b00 */
[----:B------:R-:W0:Y:S01]  /*00c0*/  S2UR UR5, SR_CgaCtaId ;  /* 0x00000000000579c3 */ /* 0x000e220000008800 */
[----:B------:R-:W-:Y:S01]  /*00d0*/  UMOV UR4, 0x400 ;  /* 0x0000040000047882 */ /* 0x000fe20000000000 */
[----:B------:R-:W-:Y:S01]  /*00e0*/  BSSY.RECONVERGENT B0, `(.L_x_5) ;  /* 0x000000f000007945 */ /* 0x000fe20003800200 */
[----:B0-----:R-:W-:-:S06]  /*00f0*/  ULEA UR4, UR5, UR4, 0x18 ;  /* 0x0000000405047291 */ /* 0x001fcc000f8ec0ff */
[----:B------:R-:W-:Y:S01]  /*0100*/  LEA R2, R3, UR4, 0x3 ;  /* 0x0000000403027c11 */ /* 0x000fe2000f8e18ff */
[----:B--2---:R-:W-:-:S07]  /*0110*/  @!P0 DADD R6, R6, R8 ;  /* 0x0000000006068229 */ /* 0x004fce0000000008 */
[----:B------:R0:W-:Y:S01]  /*0120*/  @!P0 STS.64 [R2], R6 ;  /* 0x0000000602008388 */ /* 0x0001e20000000a00 */
[----:B------:R-:W-:Y:S05]  /*0130*/  @!P0 BRA `(.L_x_6) ;  /* 0x0000000000248947 */ /* 0x000fea0003800000 */
[----:B------:R-:W-:Y:S01]  /*0140*/  ISETP.GE.AND P0, PT, R11, UR8, PT ;  /* 0x000000080b007c0c */ /* 0x000fe2000bf06270 */
[----:B------:R-:W-:Y:S01]  /*0150*/  BSSY.RECONVERGENT B1, `(.L_x_7) ;  /* 0x0000006000017945 */ /* 0x000fe20003800200 */
[----:B------:R-:W-:-:S11]  /*0160*/  CS2R R4, SRZ ;  /* 0x0000000000047805 */ /* 0x000fd6000001ff00 */
[----:B------:R-:W-:Y:S05]  /*0170*/  @P0 BRA `(.L_x_8) ;  /* 0x00000000000c0947 */ /* 0x000fea0003800000 */
[----:B------:R-:W1:Y:S02]  /*0180*/  LDC.64 R4, c[0x0][0x380] ;  /* 0x0000e000ff047b82 */ /* 0x000e640000000a00 */
[----:B-1----:R-:W-:-:S06]  /*0190*/  IMAD.WIDE R4, R11, 0x8, R4 ;  /* 0x000000080b047825 */ /* 0x002fcc00078e0204 */
[----:B------:R-:W5:Y:S02]  /*01a0*/  LDG.E.64 R4, desc[UR6][R4.64] ;  /* 0x0000000604047981 */ /* 0x000f64000c1e1b00 */
.L_x_8:
[----:B------:R-:W-:Y:S05]  /*01b0*/  BSYNC.RECONVERGENT B1 ;  /* 0x0000000000017941 */ /* 0x000fea0003800200 */
.L_x_7:
[----:B-----5:R1:W-:Y:S02]  /*01c0*/  STS.64 [R2], R4 ;  /* 0x0000000402007388 */ /* 0x0203e40000000a00 */
.L_x_6:
[----:B------:R-:W-:Y:S05]  /*01d0*/  BSYNC.RECONVERGENT B0 ;  /* 0x0000000000007941 */ /* 0x000fea0003800200 */
.L_x_5:
[----:B------:R-:W-:Y:S01]  /*01e0*/  BAR.SYNC.DEFER_BLOCKING 0x0 ;  /* 0x0000000000007b1d */ /* 0x000fe20000010000 */
[C---:B------:R-:W-:Y:S02]  /*01f0*/  ISETP.GT.U32.AND P1, PT, R3.reuse, 0x7f, PT ;  /* 0x0000007f0300780c */ /* 0x040fe40003f24070 */
[----:B------:R-:W-:-:S11]  /*0200*/  ISETP.GT.U32.AND P0, PT, R3, 0x3f, PT ;  /* 0x0000003f0300780c */ /* 0x000fd60003f04070 */
[----:B-1----:R-:W-:Y:S04]  /*0210*/  @!P1 LDS.64 R4, [R2+0x400] ;  /* 0x0004000002049984 */ /* 0x002fe80000000a00 */
[----:B0-----:R-:W0:Y:S02]  /*0220*/  @!P1 LDS.64 R6, [R2] ;  /* 0x0000000002069984 */ /* 0x001e240000000a00 */
[----:B0-----:R-:W-:-:S07]  /*0230*/  @!P1 DADD R4, R4, R6 ;  /* 0x0000000004049229 */ /* 0x001fce0000000006 */
[----:B------:R-:W-:Y:S01]  /*0240*/  @!P1 STS.64 [R2], R4 ;  /* 0x0000000402009388 */ /* 0x000fe20000000a00 */
[----:B------:R-:W-:Y:S01]  /*0250*/  BAR.SYNC.DEFER_BLOCKING 0x0 ;  /* 0x0000000000007b1d */ /* 0x000fe20000010000 */
[----:B------:R-:W-:-:S05]  /*0260*/  ISETP.GT.U32.AND P1, PT, R3, 0x1f, PT ;  /* 0x0000001f0300780c */ /* 0x000fca0003f24070 */
[----:B------:R-:W-:Y:S04]  /*0270*/  @!P0 LDS.64 R6, [R2+0x200] ;  /* 0x0002000002068984 */ /* 0x000fe80000000a00 */
[----:B------:R-:W0:Y:S02]  /*0280*/  @!P0 LDS.64 R8, [R2] ;  /* 0x0000000002088984 */ /* 0x000e240000000a00 */
[----:B0-----:R-:W-:-:S07]  /*0290*/  @!P0 DADD R6, R6, R8 ;  /* 0x0000000006068229 */ /* 0x001fce0000000008 */
[----:B------:R0:W-:Y:S01]  /*02a0*/  @!P0 STS.64 [R2], R6 ;  /* 0x0000000602008388 */ /* 0x0001e20000000a00 */
[----:B------:R-:W-:Y:S06]  /*02b0*/  BAR.SYNC.DEFER_BLOCKING 0x0 ;  /* 0x0000000000007b1d */ /* 0x000fec0000010000 */
[----:B------:R-:W-:Y:S05]  /*02c0*/  @P1 EXIT ;  /* 0x000000000000194d */ /* 0x000fea0003800000 */
[----:B------:R-:W-:Y:S01]  /*02d0*/  LDS.64 R4, [R2] ;  /* 0x0000000002047984 */ /* 0x000fe20000000a00 */
[----:B------:R-:W-:-:S03]  /*02e0*/  ISETP.NE.AND P0, PT, R3, RZ, PT ;  /* 0x000000ff0300720c */ /* 0x000fc60003f05270 */
[----:B0-----:R-:W0:Y:S02]  /*02f0*/  LDS.64 R6, [R2+0x100] ;  /* 0x0001000002067984 */ /* 0x001e240000000a00 */
[----:B0-----:R-:W-:Y:S01]  /*0300*/  DADD R4, R4, R6 ;  /* 0x0000000004047229 */ /* 0x001fe20000000006 */
[----:B------:R-:W-:-:S06]  /*0310*/  NOP ;  /* 0x0000000000007918 */ /* 0x000fcc0000000000 */
[----:B------:R-:W-:Y:S01]  /*0320*/  STS.64 [R2], R4 ;  /* 0x0000000402007388 */ /* 0x000fe20000000a00 */
[----:B------:R-:W-:-:S03]  /*0330*/  NOP ;  /* 0x0000000000007918 */ /* 0x000fc60000000000 */
[----:B------:R-:W0:Y:S02]  /*0340*/  LDS.64 R6, [R2+0x80] ;  /* 0x0000800002067984 */ /* 0x000e240000000a00 */
        /* <DEDUP_REMOVED lines=22> */
[----:B------:R0:W-:Y:S01]  /*04b0*/  STS.64 [R2], R8 ;  /* 0x0000000802007388 */ /* 0x0001e20000000a00 */
[----:B------:R-:W-:Y:S01]  /*04c0*/  NOP ;  /* 0x0000000000007918 */ /* 0x000fe20000000000 */
[----:B------:R-:W-:Y:S05]  /*04d0*/  @P0 EXIT ;  /* 0x000000000000094d */ /* 0x000fea0003800000 */
[----:B0-----:R-:W0:Y:S01]  /*04e0*/  LDS.64 R2, [UR4] ;  /* 0x00000004ff027984 */ /* 0x001e220008000a00 */
[----:B------:R-:W1:Y:S02]  /*04f0*/  LDC.64 R4, c[0x0][0x388] ;  /* 0x0000e200ff047b82 */ /* 0x000e640000000a00 */
[----:B-1----:R-:W-:-:S05]  /*0500*/  IMAD.WIDE.U32 R4, R0, 0x8, R4 ;  /* 0x0000000800047825 */ /* 0x002fca00078e0004 */
[----:B0-----:R-:W-:Y:S01]  /*0510*/  STG.E.64 desc[UR6][R4.64], R2 ;  /* 0x0000000204007986 */ /* 0x001fe2000c101b06 */
[----:B------:R-:W-:Y:S05]  /*0520*/  EXIT ;  /* 0x000000000000794d */ /* 0x000fea0003800000 */
.L_x_9:
        /* <DEDUP_REMOVED lines=13> */
.L_x_16:


//--------------------- .text._Z15reduce_warpsemeIfLi256EEvPT_S1_i --------------------------
	.section	.text._Z15reduce_warpsemeIfLi256EEvPT_S1_i,"ax",@progbits
	.align	128
        .global         _Z15reduce_warpsemeIfLi256EEvPT_S1_i
        .type           _Z15reduce_warpsemeIfLi256EEvPT_S1_i,@function
        .size           _Z15reduce_warpsemeIfLi256EEvPT_S1_i,(.L_x_17 - _Z15reduce_warpsemeIfLi256EEvPT_S1_i)
        .other          _Z15reduce_warpsemeIfLi256EEvPT_S1_i,@"STO_CUDA_ENTRY STV_DEFAULT"
_Z15reduce_warpsemeIfLi256EEvPT_S1_i:
.text._Z15reduce_warpsemeIfLi256EEvPT_S1_i:
[----:B------:R-:W-:Y:S01]  /*0000*/  LDC R1, c[0x0][0x37c] ;  /* 0x0000df00ff017b82 */ /* 0x000fe20000000800 */
[----:B------:R-:W0:Y:S01]  /*0010*/  S2R R3, SR_TID.X ;  /* 0x0000000000037919 */ /* 0x000e220000002100 */
[----:B------:R-:W1:Y:S01]  /*0020*/  LDCU UR8, c[0x0][0x390] ;  /* 0x00007200ff0877ac */ /* 0x000e620008000800 */
[----:B------:R-:W0:Y:S01]  /*0030*/  S2R R0, SR_CTAID.X ;  /* 0x0000000000007919 */ /* 0x000e220000002500 */
[----:B------:R-:W2:Y:S01]  /*0040*/  LDCU.64 UR6, c[0x0][0x358] ;  /* 0x00006b00ff0677ac */ /* 0x000ea20008000a00 */
[----:B0-----:R-:W-:-:S04]  /*0050*/  LEA R7, R0, R3, 0x9 ;  /* 0x0000000300077211 */ /* 0x001fc800078e48ff */
[----:B------:R-:W-:-:S04]  /*0060*/  IADD3 R2, PT, PT, R7, 0x100, RZ ;  /* 0x0000010007027810 */ /* 0x000fc80007ffe0ff */
        /* <DEDUP_REMOVED lines=9> */
[----:B------:R-:W-:Y:S01]  /*0100*/  LEA R2, R3, UR4, 0x2 ;  /* 0x0000000403027c11 */ /* 0x000fe2000f8e10ff */
[----:B--2---:R-:W-:-:S05]  /*0110*/  @!P0 FADD R9, R6, R9 ;  /* 0x0000000906098221 */ /* 0x004fca0000000000 */
[----:B------:R0:W-:Y:S01]  /*0120*/  @!P0 STS [R2], R9 ;  /* 0x0000000902008388 */ /* 0x0001e20000000800 */
[----:B------:R-:W-:Y:S05]  /*0130*/  @!P0 BRA `(.L_x_11) ;  /* 0x0000000000248947 */ /* 0x000fea0003800000 */
[----:B------:R-:W-:Y:S01]  /*0140*/  ISETP.GE.AND P0, PT, R7, UR8, PT ;  /* 0x0000000807007c0c */ /* 0x000fe2000bf06270 */
[----:B------:R-:W-:Y:S01]  /*0150*/  BSSY.RECONVERGENT B1, `(.L_x_12) ;  /* 0x0000006000017945 */ /* 0x000fe20003800200 */
[----:B------:R-:W-:-:S11]  /*0160*/  HFMA2 R5, -RZ, RZ, 0, 0 ;  /* 0x00000000ff057431 */ /* 0x000fd600000001ff */
[----:B------:R-:W-:Y:S05]  /*0170*/  @P0 BRA `(.L_x_13) ;  /* 0x00000000000c0947 */ /* 0x000fea0003800000 */
[----:B------:R-:W1:Y:S02]  /*0180*/  LDC.64 R4, c[0x0][0x380] ;  /* 0x0000e000ff047b82 */ /* 0x000e640000000a00 */
[----:B-1----:R-:W-:-:S06]  /*0190*/  IMAD.WIDE R4, R7, 0x4, R4 ;  /* 0x0000000407047825 */ /* 0x002fcc00078e0204 */
[----:B------:R1:W5:Y:S02]  /*01a0*/  LDG.E R5, desc[UR6][R4.64] ;  /* 0x0000000604057981 */ /* 0x000364000c1e1900 */
.L_x_13:
[----:B------:R-:W-:Y:S05]  /*01b0*/  BSYNC.RECONVERGENT B1 ;  /* 0x0000000000017941 */ /* 0x000fea0003800200 */
.L_x_12:
[----:B-----5:R2:W-:Y:S02]  /*01c0*/  STS [R2], R5 ;  /* 0x0000000502007388 */ /* 0x0205e40000000800 */
.L_x_11:
[----:B------:R-:W-:Y:S05]  /*01d0*/  BSYNC.RECONVERGENT B0 ;  /* 0x0000000000007941 */ /* 0x000fea0003800200 */
.L_x_10:
[----:B------:R-:W-:Y:S01]  /*01e0*/  BAR.SYNC.DEFER_BLOCKING 0x0 ;  /* 0x0000000000007b1d */ /* 0x000fe20000010000 */
[C---:B------:R-:W-:Y:S02]  /*01f0*/  ISETP.GT.U32.AND P1, PT, R3.reuse, 0x7f, PT ;  /* 0x0000007f0300780c */ /* 0x040fe40003f24070 */
[----:B------:R-:W-:-:S11]  /*0200*/  ISETP.GT.U32.AND P0, PT, R3, 0x3f, PT ;  /* 0x0000003f0300780c */ /* 0x000fd60003f04070 */
[----:B-1----:R-:W-:Y:S04]  /*0210*/  @!P1 LDS R4, [R2+0x200] ;  /* 0x0002000002049984 */ /* 0x002fe80000000800 */
[----:B--2---:R-:W1:Y:S02]  /*0220*/  @!P1 LDS R5, [R2] ;  /* 0x0000000002059984 */ /* 0x004e640000000800 */
[----:B-1----:R-:W-:-:S05]  /*0230*/  @!P1 FADD R5, R4, R5 ;  /* 0x0000000504059221 */ /* 0x002fca0000000000 */
[----:B------:R-:W-:Y:S01]  /*0240*/  @!P1 STS [R2], R5 ;  /* 0x0000000502009388 */ /* 0x000fe20000000800 */
[----:B------:R-:W-:Y:S01]  /*0250*/  BAR.SYNC.DEFER_BLOCKING 0x0 ;  /* 0x0000000000007b1d */ /* 0x000fe20000010000 */
[----:B------:R-:W-:-:S05]  /*0260*/  ISETP.GT.U32.AND P1, PT, R3, 0x1f, PT ;  /* 0x0000001f0300780c */ /* 0x000fca0003f24070 */
[----:B------:R-:W-:Y:S04]  /*0270*/  @!P0 LDS R4, [R2+0x100] ;  /* 0x0001000002048984 */ /* 0x000fe80000000800 */
[----:B------:R-:W1:Y:S02]  /*0280*/  @!P0 LDS R7, [R2] ;  /* 0x0000000002078984 */ /* 0x000e640000000800 */
[----:B-1----:R-:W-:-:S05]  /*0290*/  @!P0 FADD R7, R4, R7 ;  /* 0x0000000704078221 */ /* 0x002fca0000000000 */
[----:B------:R1:W-:Y:S01]  /*02a0*/  @!P0 STS [R2], R7 ;  /* 0x0000000702008388 */ /* 0x0003e20000000800 */
[----:B------:R-:W-:Y:S06]  /*02b0*/  BAR.SYNC.DEFER_BLOCKING 0x0 ;  /* 0x0000000000007b1d */ /* 0x000fec0000010000 */
[----:B------:R-:W-:Y:S05]  /*02c0*/  @P1 EXIT ;  /* 0x000000000000194d */ /* 0x000fea0003800000 */
[----:B------:R-:W-:Y:S01]  /*02d0*/  LDS R4, [R2] ;  /* 0x0000000002047984 */ /* 0x000fe20000000800 */
[----:B------:R-:W-:-:S03]  /*02e0*/  ISETP.NE.AND P0, PT, R3, RZ, PT ;  /* 0x000000ff0300720c */ /* 0x000fc60003f05270 */
[----:B------:R-:W2:Y:S02]  /*02f0*/  LDS R5, [R2+0x80] ;  /* 0x0000800002057984 */ /* 0x000ea40000000800 */
[----:B--2---:R-:W-:Y:S01]  /*0300*/  FADD R5, R4, R5 ;  /* 0x0000000504057221 */ /* 0x004fe20000000000 */
[----:B------:R-:W-:-:S04]  /*0310*/  NOP ;  /* 0x0000000000007918 */ /* 0x000fc80000000000 */
[----:B------:R-:W-:Y:S01]  /*0320*/  STS [R2], R5 ;  /* 0x0000000502007388 */ /* 0x000fe20000000800 */
[----:B------:R-:W-:-:S03]  /*0330*/  NOP ;  /* 0x0000000000007918 */ /* 0x000fc60000000000 */
[----:B------:R-:W1:Y:S02]  /*0340*/  LDS R4, [R2+0x40] ;  /* 0x0000400002047984 */ /* 0x000e640000000800 */
[----:B-1----:R-:W-:Y:S01]  /*0350*/  FADD R7, R5, R4 ;  /* 0x0000000405077221 */ /* 0x002fe20000000000 */
[----:B------:R-:W-:-:S04]  /*0360*/  NOP ;  /* 0x0000000000007918 */ /* 0x000fc80000000000 */
[----:B------:R-:W-:Y:S01]  /*0370*/  STS [R2], R7 ;  /* 0x0000000702007388 */ /* 0x000fe20000000800 */
[----:B------:R-:W-:-:S03]  /*0380*/  NOP ;  /* 0x0000000000007918 */ /* 0x000fc60000000000 */
[----:B------:R-:W0:Y:S02]  /*0390*/  LDS R4, [R2+0x20] ;  /* 0x0000200002047984 */ /* 0x000e240000000800 */
[----:B0-----:R-:W-:Y:S01]  /*03a0*/  FADD R9, R7, R4 ;  /* 0x0000000407097221 */ /* 0x001fe20000000000 */
        /* <DEDUP_REMOVED lines=24> */
.L_x_14:
        /* <DEDUP_REMOVED lines=13> */
.L_x_17:


//--------------------- .nv.shared._Z15reduce_warpsemeIiLi256EEvPT_S1_i --------------------------
	.section	.nv.shared._Z15reduce_warpsemeIiLi256EEvPT_S1_i,"aw",@nobits
	.sectionflags	@""
	.align	4
.nv.shared._Z15reduce_warpsemeIiLi256EEvPT_S1_i:
	.zero		2048


//--------------------- .nv.shared.reserved.0     --------------------------
	.section	.nv.shared.reserved.0,"aw",@nobits
	.weak		__nv_reservedSMEM_offset_0_alias
	.size		__nv_reservedSMEM_offset_0_alias, 0, 64
	.other		__nv_reservedSMEM_offset_0_alias,@"STO_CUDA_RESERVED_SHARED STV_DEFAULT"
__nv_reservedSMEM_offset_0_alias:
	.zero		0
	.zero		64


//--------------------- .nv.shared._Z15reduce_warpsemeIdLi256EEvPT_S1_i --------------------------
	.section	.nv.shared._Z15reduce_warpsemeIdLi256EEvPT_S1_i,"aw",@nobits
	.sectionflags	@""
	.align	8
.nv.shared._Z15reduce_warpsemeIdLi256EEvPT_S1_i:
	.zero		3072


//--------------------- .nv.shared._Z15reduce_warpsemeIfLi256EEvPT_S1_i --------------------------
	.section	.nv.shared._Z15reduce_warpsemeIfLi256EEvPT_S1_i,"aw",@nobits
	.sectionflags	@""
	.align	4
.nv.shared._Z15reduce_warpsemeIfLi256EEvPT_S1_i:
	.zero		2048


//--------------------- .nv.constant0._Z15reduce_warpsemeIiLi256EEvPT_S1_i --------------------------
	.section	.nv.constant0._Z15reduce_warpsemeIiLi256EEvPT_S1_i,"a",@progbits
	.sectionflags	@""
	.align	4
.nv.constant0._Z15reduce_warpsemeIiLi256EEvPT_S1_i:
	.zero		916


//--------------------- .nv.constant0._Z15reduce_warpsemeIdLi256EEvPT_S1_i --------------------------
	.section	.nv.constant0._Z15reduce_warpsemeIdLi256EEvPT_S1_i,"a",@progbits
	.sectionflags	@""
	.align	4
.nv.constant0._Z15reduce_warpsemeIdLi256EEvPT_S1_i:
	.zero		916


//--------------------- .nv.constant0._Z15reduce_warpsemeIfLi256EEvPT_S1_i --------------------------
	.section	.nv.constant0._Z15reduce_warpsemeIfLi256EEvPT_S1_i,"a",@progbits
	.sectionflags	@""
	.align	4
.nv.constant0._Z15reduce_warpsemeIfLi256EEvPT_S1_i:
	.zero		916


//--------------------- SYMBOLS --------------------------

	.type		.nv.reservedSmem.offset0,@object
	.size		.nv.reservedSmem.offset0,0x4
	.type		.nv.reservedSmem.cap,@object
	.size		.nv.reservedSmem.cap,0x4
